//
// Generated by NVIDIA NVVM Compiler
//
// Compiler Build ID: CL-36424714
// Cuda compilation tools, release 13.0, V13.0.88
// Based on NVVM 20.0.0
//

.version 9.0
.target sm_100
.address_size 64

	// .globl	_Z6reducePdS_i
// _ZZ6reducePdS_iE5sdata has been demoted

.visible .entry _Z6reducePdS_i(
	.param .u64 .ptr .align 1 _Z6reducePdS_i_param_0,
	.param .u64 .ptr .align 1 _Z6reducePdS_i_param_1,
	.param .u32 _Z6reducePdS_i_param_2
)
{
	.reg .pred 	%p<29>;
	.reg .b32 	%r<26>;
	.reg .b64 	%rd<9>;
	.reg .b64 	%fd<33>;
	// demoted variable
	.shared .align 8 .b8 _ZZ6reducePdS_iE5sdata[8192];
	ld.param.u64 	%rd1, [_Z6reducePdS_i_param_0];
	ld.param.u64 	%rd2, [_Z6reducePdS_i_param_1];
	ld.param.u32 	%r5, [_Z6reducePdS_i_param_2];
	mov.u32 	%r1, %tid.x;
	mov.u32 	%r6, %ntid.x;
	mov.u32 	%r2, %ctaid.x;
	mad.lo.s32 	%r3, %r6, %r2, %r1;
	setp.ge.s32 	%p1, %r3, %r5;
	shl.b32 	%r7, %r1, 3;
	mov.u32 	%r8, _ZZ6reducePdS_iE5sdata;
	add.s32 	%r4, %r8, %r7;
	@%p1 bra 	$L__BB0_2;
	cvta.to.global.u64 	%rd3, %rd1;
	mul.wide.s32 	%rd4, %r3, 8;
	add.s64 	%rd5, %rd3, %rd4;
	ld.global.f64 	%fd1, [%rd5];
	st.shared.f64 	[%r4], %fd1;
$L__BB0_2:
	bar.sync 	0;
	and.b32  	%r9, %r1, 1;
	setp.eq.b32 	%p2, %r9, 1;
	@%p2 bra 	$L__BB0_4;
	ld.shared.f64 	%fd2, [%r4+8];
	ld.shared.f64 	%fd3, [%r4];
	add.f64 	%fd4, %fd2, %fd3;
	st.shared.f64 	[%r4], %fd4;
$L__BB0_4:
	bar.sync 	0;
	and.b32  	%r11, %r1, 3;
	setp.ne.s32 	%p3, %r11, 0;
	setp.gt.u32 	%p4, %r1, 1021;
	or.pred  	%p5, %p3, %p4;
	@%p5 bra 	$L__BB0_6;
	ld.shared.f64 	%fd5, [%r4+16];
	ld.shared.f64 	%fd6, [%r4];
	add.f64 	%fd7, %fd5, %fd6;
	st.shared.f64 	[%r4], %fd7;
$L__BB0_6:
	bar.sync 	0;
	and.b32  	%r13, %r1, 7;
	setp.ne.s32 	%p6, %r13, 0;
	setp.gt.u32 	%p7, %r1, 1019;
	or.pred  	%p8, %p6, %p7;
	@%p8 bra 	$L__BB0_8;
	ld.shared.f64 	%fd8, [%r4+32];
	ld.shared.f64 	%fd9, [%r4];
	add.f64 	%fd10, %fd8, %fd9;
	st.shared.f64 	[%r4], %fd10;
$L__BB0_8:
	bar.sync 	0;
	and.b32  	%r15, %r1, 15;
	setp.ne.s32 	%p9, %r15, 0;
	setp.gt.u32 	%p10, %r1, 1015;
	or.pred  	%p11, %p9, %p10;
	@%p11 bra 	$L__BB0_10;
	ld.shared.f64 	%fd11, [%r4+64];
	ld.shared.f64 	%fd12, [%r4];
	add.f64 	%fd13, %fd11, %fd12;
	st.shared.f64 	[%r4], %fd13;
$L__BB0_10:
	bar.sync 	0;
	and.b32  	%r17, %r1, 31;
	setp.ne.s32 	%p12, %r17, 0;
	setp.gt.u32 	%p13, %r1, 1007;
	or.pred  	%p14, %p12, %p13;
	@%p14 bra 	$L__BB0_12;
	ld.shared.f64 	%fd14, [%r4+128];
	ld.shared.f64 	%fd15, [%r4];
	add.f64 	%fd16, %fd14, %fd15;
	st.shared.f64 	[%r4], %fd16;
$L__BB0_12:
	bar.sync 	0;
	and.b32  	%r19, %r1, 63;
	setp.ne.s32 	%p15, %r19, 0;
	setp.gt.u32 	%p16, %r1, 991;
	or.pred  	%p17, %p15, %p16;
	@%p17 bra 	$L__BB0_14;
	ld.shared.f64 	%fd17, [%r4+256];
	ld.shared.f64 	%fd18, [%r4];
	add.f64 	%fd19, %fd17, %fd18;
	st.shared.f64 	[%r4], %fd19;
$L__BB0_14:
	bar.sync 	0;
	and.b32  	%r21, %r1, 127;
	setp.ne.s32 	%p18, %r21, 0;
	setp.gt.u32 	%p19, %r1, 959;
	or.pred  	%p20, %p18, %p19;
	@%p20 bra 	$L__BB0_16;
	ld.shared.f64 	%fd20, [%r4+512];
	ld.shared.f64 	%fd21, [%r4];
	add.f64 	%fd22, %fd20, %fd21;
	st.shared.f64 	[%r4], %fd22;
$L__BB0_16:
	bar.sync 	0;
	and.b32  	%r23, %r1, 255;
	setp.ne.s32 	%p21, %r23, 0;
	setp.gt.u32 	%p22, %r1, 895;
	or.pred  	%p23, %p21, %p22;
	@%p23 bra 	$L__BB0_18;
	ld.shared.f64 	%fd23, [%r4+1024];
	ld.shared.f64 	%fd24, [%r4];
	add.f64 	%fd25, %fd23, %fd24;
	st.shared.f64 	[%r4], %fd25;
$L__BB0_18:
	bar.sync 	0;
	and.b32  	%r25, %r1, 511;
	setp.ne.s32 	%p24, %r25, 0;
	setp.gt.u32 	%p25, %r1, 767;
	or.pred  	%p26, %p24, %p25;
	@%p26 bra 	$L__BB0_20;
	ld.shared.f64 	%fd26, [%r4+2048];
	ld.shared.f64 	%fd27, [%r4];
	add.f64 	%fd28, %fd26, %fd27;
	st.shared.f64 	[%r4], %fd28;
$L__BB0_20:
	bar.sync 	0;
	setp.ne.s32 	%p27, %r1, 0;
	@%p27 bra 	$L__BB0_22;
	ld.shared.f64 	%fd29, [_ZZ6reducePdS_iE5sdata+4096];
	ld.shared.f64 	%fd30, [%r4];
	add.f64 	%fd31, %fd29, %fd30;
	st.shared.f64 	[%r4], %fd31;
$L__BB0_22:
	setp.ne.s32 	%p28, %r1, 0;
	bar.sync 	0;
	@%p28 bra 	$L__BB0_24;
	ld.shared.f64 	%fd32, [_ZZ6reducePdS_iE5sdata];
	cvta.to.global.u64 	%rd6, %rd2;
	mul.wide.u32 	%rd7, %r2, 8;
	add.s64 	%rd8, %rd6, %rd7;
	st.global.f64 	[%rd8], %fd32;
$L__BB0_24:
	ret;

}


// ===== COMPILED SASS (sm_100) =====

	.target	sm_100

	.elftype	@"ET_EXEC"


//--------------------- .note.nv.tkinfo           --------------------------
	.section	.note.nv.tkinfo,"",@"SHT_NOTE"
	.sectionflags	@"SHF_NOTE_NV_TKINFO"
	.tkinfo
        /*0018*/ 	.word	0x00000002
        /*0030*/ 	.string	""
        /*0030*/ 	.string	"ptxas"
        /*0030*/ 	.string	"Cuda compilation tools, release 13.0, V13.0.88"
        /*0030*/ 	.string	"Build cuda_13.0.r13.0/compiler.36424714_0"
        /*0030*/ 	.string	"-arch sm_100 -m 64 "



//--------------------- .note.nv.cuinfo           --------------------------
	.section	.note.nv.cuinfo,"",@"SHT_NOTE"
	.sectionflags	@"SHF_NOTE_NV_CUINFO"
        /*0018*/ 	.short	0x0002
        /*001a*/ 	.short	0x0064
        /*001c*/ 	.short	0x0082
	.zero		2


//--------------------- .nv.info                  --------------------------
	.section	.nv.info,"",@"SHT_CUDA_INFO"
	.align	4


	//----- nvinfo : EIATTR_REGCOUNT
	.align		4
        /*0000*/ 	.byte	0x04, 0x2f
        /*0002*/ 	.short	(.L_1 - .L_0)
	.align		4
.L_0:
        /*0004*/ 	.word	index@(_Z6reducePdS_i)
        /*0008*/ 	.word	0x0000000e


	//----- nvinfo : EIATTR_FRAME_SIZE
	.align		4
.L_1:
        /*000c*/ 	.byte	0x04, 0x11
        /*000e*/ 	.short	(.L_3 - .L_2)
	.align		4
.L_2:
        /*0010*/ 	.word	index@(_Z6reducePdS_i)
        /*0014*/ 	.word	0x00000000


	//----- nvinfo : EIATTR_MIN_STACK_SIZE
	.align		4
.L_3:
        /*0018*/ 	.byte	0x04, 0x12
        /*001a*/ 	.short	(.L_5 - .L_4)
	.align		4
.L_4:
        /*001c*/ 	.word	index@(_Z6reducePdS_i)
        /*0020*/ 	.word	0x00000000
.L_5:


//--------------------- .nv.compat                --------------------------
	.section	.nv.compat,"",@"SHT_CUDA_COMPAT_INFO"
	.align	4
        /*0000*/ 	.byte	0x02, 0x09, 0x00, 0x00, 0x02, 0x02, 0x01, 0x00, 0x02, 0x05, 0x05, 0x00, 0x03, 0x07, 0x01, 0x01
        /*0010*/ 	.byte	0x02, 0x03, 0x00, 0x00, 0x02, 0x06, 0x01, 0x00, 0x04, 0x0b, 0x08, 0x00, 0x01, 0x00, 0x00, 0x00
        /*0020*/ 	.byte	0x00, 0x00, 0x00, 0x00


//--------------------- .nv.info._Z6reducePdS_i   --------------------------
	.section	.nv.info._Z6reducePdS_i,"",@"SHT_CUDA_INFO"
	.sectionflags	@""
	.align	4


	//----- nvinfo : EIATTR_CUDA_API_VERSION
	.align		4
        /*0000*/ 	.byte	0x04, 0x37
        /*0002*/ 	.short	(.L_7 - .L_6)
.L_6:
        /*0004*/ 	.word	0x00000082


	//----- nvinfo : EIATTR_KPARAM_INFO
	.align		4
.L_7:
        /*0008*/ 	.byte	0x04, 0x17
        /*000a*/ 	.short	(.L_9 - .L_8)
.L_8:
        /*000c*/ 	.word	0x00000000
        /*0010*/ 	.short	0x0002
        /*0012*/ 	.short	0x0010
        /*0014*/ 	.byte	0x00, 0xf0, 0x11, 0x00


	//----- nvinfo : EIATTR_KPARAM_INFO
	.align		4
.L_9:
        /*0018*/ 	.byte	0x04, 0x17
        /*001a*/ 	.short	(.L_11 - .L_10)
.L_10:
        /*001c*/ 	.word	0x00000000
        /*0020*/ 	.short	0x0001
        /*0022*/ 	.short	0x0008
        /*0024*/ 	.byte	0x00, 0xf5, 0x21, 0x00


	//----- nvinfo : EIATTR_KPARAM_INFO
	.align		4
.L_11:
        /*0028*/ 	.byte	0x04, 0x17
        /*002a*/ 	.short	(.L_13 - .L_12)
.L_12:
        /*002c*/ 	.word	0x00000000
        /*0030*/ 	.short	0x0000
        /*0032*/ 	.short	0x0000
        /*0034*/ 	.byte	0x00, 0xf5, 0x21, 0x00


	//----- nvinfo : EIATTR_SPARSE_MMA_MASK
	.align		4
.L_13:
        /*0038*/ 	.byte	0x03, 0x50
        /*003a*/ 	.short	0x0000


	//----- nvinfo : EIATTR_MAXREG_COUNT
	.align		4
        /*003c*/ 	.byte	0x03, 0x1b
        /*003e*/ 	.short	0x00ff


	//----- nvinfo : EIATTR_NUM_BARRIERS
	.align		4
        /*0040*/ 	.byte	0x02, 0x4c
        /*0042*/ 	.byte	0x01
	.zero		1


	//----- nvinfo : EIATTR_MERCURY_ISA_VERSION
	.align		4
        /*0044*/ 	.byte	0x03, 0x5f
        /*0046*/ 	.short	0x0101


	//----- nvinfo : EIATTR_VRC_CTA_INIT_COUNT
	.align		4
        /*0048*/ 	.byte	0x02, 0x4a
	.zero		1
	.zero		1


	//----- nvinfo : EIATTR_EXIT_INSTR_OFFSETS
	.align		4
        /*004c*/ 	.byte	0x04, 0x1c
        /*004e*/ 	.short	(.L_15 - .L_14)


	//   ....[0]....
.L_14:
        /*0050*/ 	.word	0x00000560


	//   ....[1]....
        /*0054*/ 	.word	0x000005b0


	//----- nvinfo : EIATTR_CBANK_PARAM_SIZE
	.align		4
.L_15:
        /*0058*/ 	.byte	0x03, 0x19
        /*005a*/ 	.short	0x0014


	//----- nvinfo : EIATTR_PARAM_CBANK
	.align		4
        /*005c*/ 	.byte	0x04, 0x0a
        /*005e*/ 	.short	(.L_17 - .L_16)
	.align		4
.L_16:
        /*0060*/ 	.word	index@(.nv.constant0._Z6reducePdS_i)
        /*0064*/ 	.short	0x0380
        /*0066*/ 	.short	0x0014


	//----- nvinfo : EIATTR_SW_WAR
	.align		4
.L_17:
        /*0068*/ 	.byte	0x04, 0x36
        /*006a*/ 	.short	(.L_19 - .L_18)
.L_18:
        /*006c*/ 	.word	0x00000008
.L_19:


//--------------------- .nv.callgraph             --------------------------
	.section	.nv.callgraph,"",@"SHT_CUDA_CALLGRAPH"
	.align	4
	.sectionentsize	8
	.align		4
        /*0000*/ 	.word	0x00000000
	.align		4
        /*0004*/ 	.word	0xffffffff
	.align		4
        /*0008*/ 	.word	0x00000000
	.align		4
        /*000c*/ 	.word	0xfffffffe
	.align		4
        /*0010*/ 	.word	0x00000000
	.align		4
        /*0014*/ 	.word	0xfffffffd
	.align		4
        /*0018*/ 	.word	0x00000000
	.align		4
        /*001c*/ 	.word	0xfffffffc


//--------------------- .text._Z6reducePdS_i      --------------------------
	.section	.text._Z6reducePdS_i,"ax",@progbits
	.align	128
        .global         _Z6reducePdS_i
        .type           _Z6reducePdS_i,@function
        .size           _Z6reducePdS_i,(.L_x_1 - _Z6reducePdS_i)
        .other          _Z6reducePdS_i,@"STO_CUDA_ENTRY STV_DEFAULT"
_Z6reducePdS_i:
.text._Z6reducePdS_i:
[----:B------:R-:W-:Y:S01]  /*0000*/  LDC R1, c[0x0][0x37c] ;  /* 0x0000df00ff017b82 */ /* 0x000fe20000000800 */
[----:B------:R-:W0:Y:S01]  /*0010*/  S2R R3, SR_TID.X ;  /* 0x0000000000037919 */ /* 0x000e220000002100 */
[----:B------:R-:W0:Y:S01]  /*0020*/  LDCU UR4, c[0x0][0x360] ;  /* 0x00006c00ff0477ac */ /* 0x000e220008000800 */
[----:B------:R-:W0:Y:S01]  /*0030*/  S2R R0, SR_CTAID.X ;  /* 0x0000000000007919 */ /* 0x000e220000002500 */
[----:B------:R-:W1:Y:S01]  /*0040*/  LDCU UR5, c[0x0][0x390] ;  /* 0x00007200ff0577ac */ /* 0x000e620008000800 */
[----:B------:R-:W2:Y:S01]  /*0050*/  LDCU.64 UR6, c[0x0][0x358] ;  /* 0x00006b00ff0677ac */ /* 0x000ea20008000a00 */
[----:B0-----:R-:W-:-:S05]  /*0060*/  IMAD R7, R0, UR4, R3 ;  /* 0x0000000400077c24 */ /* 0x001fca000f8e0203 */
[----:B-1----:R-:W-:-:S13]  /*0070*/  ISETP.GE.AND P1, PT, R7, UR5, PT ;  /* 0x0000000507007c0c */ /* 0x002fda000bf26270 */
[----:B------:R-:W0:Y:S02]  /*0080*/  @!P1 LDC.64 R4, c[0x0][0x380] ;  /* 0x0000e000ff049b82 */ /* 0x000e240000000a00 */
[----:B0-----:R-:W-:-:S06]  /*0090*/  @!P1 IMAD.WIDE R4, R7, 0x8, R4 ;  /* 0x0000000807049825 */ /* 0x001fcc00078e0204 */
[----:B--2---:R-:W2:Y:S01]  /*00a0*/  @!P1 LDG.E.64 R4, desc[UR6][R4.64] ;  /* 0x0000000604049981 */ /* 0x004ea2000c1e1b00 */
[----:B------:R-:W0:Y:S01]  /*00b0*/  S2UR UR5, SR_CgaCtaId ;  /* 0x00000000000579c3 */ /* 0x000e220000008800 */
[----:B------:R-:W-:Y:S01]  /*00c0*/  UMOV UR4, 0x400 ;  /* 0x0000040000047882 */ /* 0x000fe20000000000 */
[----:B------:R-:W-:-:S04]  /*00d0*/  LOP3.LUT R2, R3, 0x1, RZ, 0xc0, !PT ;  /* 0x0000000103027812 */ /* 0x000fc800078ec0ff */
[----:B------:R-:W-:Y:S01]  /*00e0*/  ISETP.NE.U32.AND P0, PT, R2, 0x1, PT ;  /* 0x000000010200780c */ /* 0x000fe20003f05070 */
[----:B0-----:R-:W-:-:S06]  /*00f0*/  ULEA UR4, UR5, UR4, 0x18 ;  /* 0x0000000405047291 */ /* 0x001fcc000f8ec0ff */
[----:B------:R-:W-:-:S05]  /*0100*/  LEA R2, R3, UR4, 0x3 ;  /* 0x0000000403027c11 */ /* 0x000fca000f8e18ff */
[----:B--2---:R-:W-:Y:S01]  /*0110*/  @!P1 STS.64 [R2], R4 ;  /* 0x0000000402009388 */ /* 0x004fe20000000a00 */
[----:B------:R-:W-:Y:S01]  /*0120*/  BAR.SYNC.DEFER_BLOCKING 0x0 ;  /* 0x0000000000007b1d */ /* 0x000fe20000010000 */
[----:B------:R-:W-:-:S04]  /*0130*/  LOP3.LUT P1, RZ, R3, 0x3, RZ, 0xc0, !PT ;  /* 0x0000000303ff7812 */ /* 0x000fc8000782c0ff */
[----:B------:R-:W-:Y:S01]  /*0140*/  ISETP.GT.U32.OR P1, PT, R3, 0x3fd, P1 ;  /* 0x000003fd0300780c */ /* 0x000fe20000f24470 */
[----:B------:R-:W-:Y:S04]  /*0150*/  @P0 LDS.64 R6, [R2+0x8] ;  /* 0x0000080002060984 */ /* 0x000fe80000000a00 */
[----:B------:R-:W0:Y:S02]  /*0160*/  @P0 LDS.64 R8, [R2] ;  /* 0x0000000002080984 */ /* 0x000e240000000a00 */
[----:B0-----:R-:W-:-:S07]  /*0170*/  @P0 DADD R6, R6, R8 ;  /* 0x0000000006060229 */ /* 0x001fce0000000008 */
[----:B------:R-:W-:Y:S01]  /*0180*/  @P0 STS.64 [R2], R6 ;  /* 0x0000000602000388 */ /* 0x000fe20000000a00 */
[----:B------:R-:W-:Y:S01]  /*0190*/  BAR.SYNC.DEFER_BLOCKING 0x0 ;  /* 0x0000000000007b1d */ /* 0x000fe20000010000 */
[----:B------:R-:W-:-:S04]  /*01a0*/  LOP3.LUT P0, RZ, R3, 0x7, RZ, 0xc0, !PT ;  /* 0x0000000703ff7812 */ /* 0x000fc8000780c0ff */
[----:B------:R-:W-:Y:S01]  /*01b0*/  ISETP.GT.U32.OR P0, PT, R3, 0x3fb, P0 ;  /* 0x000003fb0300780c */ /* 0x000fe20000704470 */
[----:B------:R-:W-:Y:S04]  /*01c0*/  @!P1 LDS.64 R8, [R2+0x10] ;  /* 0x0000100002089984 */ /* 0x000fe80000000a00 */
[----:B------:R-:W0:Y:S02]  /*01d0*/  @!P1 LDS.64 R10, [R2] ;  /* 0x00000000020a9984 */ /* 0x000e240000000a00 */
[----:B0-----:R-:W-:-:S07]  /*01e0*/  @!P1 DADD R8, R8, R10 ;  /* 0x0000000008089229 */ /* 0x001fce000000000a */
[----:B------:R-:W-:Y:S01]  /*01f0*/  @!P1 STS.64 [R2], R8 ;  /* 0x0000000802009388 */ /* 0x000fe20000000a00 */
        /* <DEDUP_REMOVED lines=43> */
[----:B------:R-:W-:-:S05]  /*04b0*/  ISETP.NE.AND P1, PT, R3, RZ, PT ;  /* 0x000000ff0300720c */ /* 0x000fca0003f25270 */
[----:B------:R-:W-:Y:S04]  /*04c0*/  @!P0 LDS.64 R4, [R2+0x800] ;  /* 0x0008000002048984 */ /* 0x000fe80000000a00 */
[----:B------:R-:W0:Y:S02]  /*04d0*/  @!P0 LDS.64 R10, [R2] ;  /* 0x00000000020a8984 */ /* 0x000e240000000a00 */
[----:B0-----:R-:W-:-:S07]  /*04e0*/  @!P0 DADD R4, R4, R10 ;  /* 0x0000000004048229 */ /* 0x001fce000000000a */
[----:B------:R-:W-:Y:S01]  /*04f0*/  @!P0 STS.64 [R2], R4 ;  /* 0x0000000402008388 */ /* 0x000fe20000000a00 */
[----:B------:R-:W-:Y:S06]  /*0500*/  BAR.SYNC.DEFER_BLOCKING 0x0 ;  /* 0x0000000000007b1d */ /* 0x000fec0000010000 */
[----:B------:R-:W-:Y:S04]  /*0510*/  @!P1 LDS.64 R6, [UR4+0x1000] ;  /* 0x00100004ff069984 */ /* 0x000fe80008000a00 */
[----:B------:R-:W0:Y:S02]  /*0520*/  @!P1 LDS.64 R10, [R2] ;  /* 0x00000000020a9984 */ /* 0x000e240000000a00 */
[----:B0-----:R-:W-:-:S07]  /*0530*/  @!P1 DADD R6, R6, R10 ;  /* 0x0000000006069229 */ /* 0x001fce000000000a */
[----:B------:R0:W-:Y:S01]  /*0540*/  @!P1 STS.64 [R2], R6 ;  /* 0x0000000602009388 */ /* 0x0001e20000000a00 */
[----:B------:R-:W-:Y:S06]  /*0550*/  BAR.SYNC.DEFER_BLOCKING 0x0 ;  /* 0x0000000000007b1d */ /* 0x000fec0000010000 */
[----:B------:R-:W-:Y:S05]  /*0560*/  @P1 EXIT ;  /* 0x000000000000194d */ /* 0x000fea0003800000 */
[----:B0-----:R-:W0:Y:S01]  /*0570*/  LDS.64 R2, [UR4] ;  /* 0x00000004ff027984 */ /* 0x001e220008000a00 */
[----:B------:R-:W1:Y:S02]  /*0580*/  LDC.64 R4, c[0x0][0x388] ;  /* 0x0000e200ff047b82 */ /* 0x000e640000000a00 */
[----:B-1----:R-:W-:-:S05]  /*0590*/  IMAD.WIDE.U32 R4, R0, 0x8, R4 ;  /* 0x0000000800047825 */ /* 0x002fca00078e0004 */
[----:B0-----:R-:W-:Y:S01]  /*05a0*/  STG.E.64 desc[UR6][R4.64], R2 ;  /* 0x0000000204007986 */ /* 0x001fe2000c101b06 */
[----:B------:R-:W-:Y:S05]  /*05b0*/  EXIT ;  /* 0x000000000000794d */ /* 0x000fea0003800000 */
.L_x_0:
[----:B------:R-:W-:-:S00]  /*05c0*/  BRA `(.L_x_0) ;  /* 0xfffffffc00fc7947 */ /* 0x000fc0000383ffff */
[----:B------:R-:W-:-:S00]  /*05d0*/  NOP ;  /* 0x0000000000007918 */ /* 0x000fc00000000000 */
        /* <DEDUP_REMOVED lines=10> */
.L_x_1:


//--------------------- .nv.shared._Z6reducePdS_i --------------------------
	.section	.nv.shared._Z6reducePdS_i,"aw",@nobits
	.sectionflags	@""
	.align	8
.nv.shared._Z6reducePdS_i:
	.zero		9216


//--------------------- .nv.shared.reserved.0     --------------------------
	.section	.nv.shared.reserved.0,"aw",@nobits
	.weak		__nv_reservedSMEM_offset_0_alias
	.size		__nv_reservedSMEM_offset_0_alias, 0, 64
	.other		__nv_reservedSMEM_offset_0_alias,@"STO_CUDA_RESERVED_SHARED STV_DEFAULT"
__nv_reservedSMEM_offset_0_alias:
	.zero		0
	.zero		64


//--------------------- .nv.constant0._Z6reducePdS_i --------------------------
	.section	.nv.constant0._Z6reducePdS_i,"a",@progbits
	.sectionflags	@""
	.align	4
.nv.constant0._Z6reducePdS_i:
	.zero		916


//--------------------- SYMBOLS --------------------------

	.type		.nv.reservedSmem.offset0,@object
	.size		.nv.reservedSmem.offset0,0x4
	.type		.nv.reservedSmem.cap,@object
	.size		.nv.reservedSmem.cap,0x4
